	.headerflags	@"EF_CUDA_TEXMODE_UNIFIED EF_CUDA_64BIT_ADDRESS EF_CUDA_ACCELERATORS EF_CUDA_SM90 EF_CUDA_VIRTUAL_SM(EF_CUDA_SM90)"
	.elftype	@"ET_EXEC"


//--------------------- .nv.info                  --------------------------
	.section	.nv.info,"",@"SHT_CUDA_INFO"
	.align	4


	//----- nvinfo : EIATTR_REGCOUNT
	.align		4
        /*0000*/ 	.byte	0x04, 0x2f
        /*0002*/ 	.short	(.L_1 - .L_0)
	.align		4
.L_0:
        /*0004*/ 	.word	index@(triton_poi_fused_convolution_leaky_relu_3)
        /*0008*/ 	.word	0x00000010


	//----- nvinfo : EIATTR_MIN_STACK_SIZE
	.align		4
.L_1:
        /*000c*/ 	.byte	0x04, 0x12
        /*000e*/ 	.short	(.L_3 - .L_2)
	.align		4
.L_2:
        /*0010*/ 	.word	index@(triton_poi_fused_convolution_leaky_relu_3)
        /*0014*/ 	.word	0x00000000


	//----- nvinfo : EIATTR_FRAME_SIZE
	.align		4
.L_3:
        /*0018*/ 	.byte	0x04, 0x11
        /*001a*/ 	.short	(.L_5 - .L_4)
	.align		4
.L_4:
        /*001c*/ 	.word	index@(triton_poi_fused_convolution_leaky_relu_3)
        /*0020*/ 	.word	0x00000000


	//----- nvinfo : EIATTR_MIN_STACK_SIZE
	.align		4
.L_5:
        /*0024*/ 	.byte	0x04, 0x12
        /*0026*/ 	.short	(.L_7 - .L_6)
	.align		4
.L_6:
        /*0028*/ 	.word	index@(triton_poi_fused_convolution_leaky_relu_3)
        /*002c*/ 	.word	0x00000000
.L_7:


//--------------------- .nv.info.triton_poi_fused_convolution_leaky_relu_3 --------------------------
	.section	.nv.info.triton_poi_fused_convolution_leaky_relu_3,"",@"SHT_CUDA_INFO"
	.sectionflags	@""
	.align	4


	//----- nvinfo : EIATTR_CUDA_API_VERSION
	.align		4
        /*0000*/ 	.byte	0x04, 0x37
        /*0002*/ 	.short	(.L_9 - .L_8)
.L_8:
        /*0004*/ 	.word	0x0000007c


	//----- nvinfo : EIATTR_KPARAM_INFO
	.align		4
.L_9:
        /*0008*/ 	.byte	0x04, 0x17
        /*000a*/ 	.short	(.L_11 - .L_10)
.L_10:
        /*000c*/ 	.word	0x00000000
        /*0010*/ 	.short	0x0003
        /*0012*/ 	.short	0x0018
        /*0014*/ 	.byte	0x00, 0xf0, 0x11, 0x00


	//----- nvinfo : EIATTR_KPARAM_INFO
	.align		4
.L_11:
        /*0018*/ 	.byte	0x04, 0x17
        /*001a*/ 	.short	(.L_13 - .L_12)
.L_12:
        /*001c*/ 	.word	0x00000000
        /*0020*/ 	.short	0x0002
        /*0022*/ 	.short	0x0010
        /*0024*/ 	.byte	0x00, 0xf4, 0x21, 0x00


	//----- nvinfo : EIATTR_KPARAM_INFO
	.align		4
.L_13:
        /*0028*/ 	.byte	0x04, 0x17
        /*002a*/ 	.short	(.L_15 - .L_14)
.L_14:
        /*002c*/ 	.word	0x00000000
        /*0030*/ 	.short	0x0001
        /*0032*/ 	.short	0x0008
        /*0034*/ 	.byte	0x00, 0xf4, 0x21, 0x00


	//----- nvinfo : EIATTR_KPARAM_INFO
	.align		4
.L_15:
        /*0038*/ 	.byte	0x04, 0x17
        /*003a*/ 	.short	(.L_17 - .L_16)
.L_16:
        /*003c*/ 	.word	0x00000000
        /*0040*/ 	.short	0x0000
        /*0042*/ 	.short	0x0000
        /*0044*/ 	.byte	0x00, 0xf4, 0x21, 0x00


	//----- nvinfo : EIATTR_SPARSE_MMA_MASK
	.align		4
.L_17:
        /*0048*/ 	.byte	0x03, 0x50
        /*004a*/ 	.short	0x0000


	//----- nvinfo : EIATTR_MAXREG_COUNT
	.align		4
        /*004c*/ 	.byte	0x03, 0x1b
        /*004e*/ 	.short	0x00ff


	//----- nvinfo : EIATTR_EXIT_INSTR_OFFSETS
	.align		4
        /*0050*/ 	.byte	0x04, 0x1c
        /*0052*/ 	.short	(.L_19 - .L_18)


	//   ....[0]....
.L_18:
        /*0054*/ 	.word	0x00000250


	//   ....[1]....
        /*0058*/ 	.word	0x00000270


	//----- nvinfo : EIATTR_REQNTID
	.align		4
.L_19:
        /*005c*/ 	.byte	0x04, 0x10
        /*005e*/ 	.short	(.L_21 - .L_20)
.L_20:
        /*0060*/ 	.word	0x00000080
        /*0064*/ 	.word	0x00000001
        /*0068*/ 	.word	0x00000001


	//----- nvinfo : EIATTR_CBANK_PARAM_SIZE
	.align		4
.L_21:
        /*006c*/ 	.byte	0x03, 0x19
        /*006e*/ 	.short	0x001c


	//----- nvinfo : EIATTR_PARAM_CBANK
	.align		4
        /*0070*/ 	.byte	0x04, 0x0a
        /*0072*/ 	.short	(.L_23 - .L_22)
	.align		4
.L_22:
        /*0074*/ 	.word	index@(.nv.constant0.triton_poi_fused_convolution_leaky_relu_3)
        /*0078*/ 	.short	0x0210
        /*007a*/ 	.short	0x001c


	//----- nvinfo : EIATTR_SW_WAR
	.align		4
.L_23:
        /*007c*/ 	.byte	0x04, 0x36
        /*007e*/ 	.short	(.L_25 - .L_24)
.L_24:
        /*0080*/ 	.word	0x00000008
.L_25:


//--------------------- .nv.callgraph             --------------------------
	.section	.nv.callgraph,"",@"SHT_CUDA_CALLGRAPH"
	.align	4
	.sectionentsize	8
	.align		4
        /*0000*/ 	.word	0x00000000
	.align		4
        /*0004*/ 	.word	0xffffffff
	.align		4
        /*0008*/ 	.word	0x00000000
	.align		4
        /*000c*/ 	.word	0xfffffffe
	.align		4
        /*0010*/ 	.word	0x00000000
	.align		4
        /*0014*/ 	.word	0xfffffffd
	.align		4
        /*0018*/ 	.word	0x00000000
	.align		4
        /*001c*/ 	.word	0xfffffffc


//--------------------- .text.triton_poi_fused_convolution_leaky_relu_3 --------------------------
	.section	.text.triton_poi_fused_convolution_leaky_relu_3,"ax",@progbits
	.align	128
        .global         triton_poi_fused_convolution_leaky_relu_3
        .type           triton_poi_fused_convolution_leaky_relu_3,@function
        .size           triton_poi_fused_convolution_leaky_relu_3,(.L_x_1 - triton_poi_fused_convolution_leaky_relu_3)
        .other          triton_poi_fused_convolution_leaky_relu_3,@"STO_CUDA_ENTRY STV_DEFAULT"
triton_poi_fused_convolution_leaky_relu_3:
.text.triton_poi_fused_convolution_leaky_relu_3:
[----:B------:R-:W0:Y:S02]  /*0000*/  LDC R1, c[0x0][0x28] ;  /* 0x00000a00ff017b82 */ /* 0x000e240000000800 */
[----:B------:R-:W1:Y:S01]  /*0010*/  S2R R0, SR_TID.X ;  /* 0x0000000000007919 */ /* 0x000e620000002100 */
[----:B------:R-:W2:Y:S01]  /*0020*/  LDC.64 R4, c[0x0][0x218] ;  /* 0x00008600ff047b82 */ /* 0x000ea20000000a00 */
[----:B------:R-:W-:Y:S01]  /*0030*/  IMAD.MOV.U32 R11, RZ, RZ, RZ ;  /* 0x000000ffff0b7224 */ /* 0x000fe200078e00ff */
[----:B------:R-:W-:Y:S01]  /*0040*/  ULDC.64 UR4, c[0x0][0x208] ;  /* 0x0000820000047ab9 */ /* 0x000fe20000000a00 */
[----:B------:R-:W3:Y:S01]  /*0050*/  S2R R7, SR_CTAID.X ;  /* 0x0000000000077919 */ /* 0x000ee20000002500 */
[----:B------:R-:W-:-:S04]  /*0060*/  ULDC.64 UR6, c[0x0][0x220] ;  /* 0x0000880000067ab9 */ /* 0x000fc80000000a00 */
[----:B------:R-:W4:Y:S01]  /*0070*/  LDC.64 R2, c[0x0][0x210] ;  /* 0x00008400ff027b82 */ /* 0x000f220000000a00 */
[----:B-1----:R-:W-:-:S05]  /*0080*/  IMAD.SHL.U32 R0, R0, 0x2, RZ ;  /* 0x0000000200007824 */ /* 0x002fca00078e00ff */
[----:B------:R-:W-:-:S05]  /*0090*/  LOP3.LUT R0, R0, 0xfe, RZ, 0xc0, !PT ;  /* 0x000000fe00007812 */ /* 0x000fca00078ec0ff */
[----:B---3--:R-:W-:-:S04]  /*00a0*/  IMAD R7, R7, 0x100, R0 ;  /* 0x0000010007077824 */ /* 0x008fc800078e0200 */
[C---:B------:R-:W-:Y:S01]  /*00b0*/  IMAD.HI R0, R7.reuse, 0x1948b0fd, RZ ;  /* 0x1948b0fd07007827 */ /* 0x040fe200078e02ff */
[----:B------:R-:W-:-:S03]  /*00c0*/  ISETP.GE.AND P2, PT, R7, 0xa200, PT ;  /* 0x0000a2000700780c */ /* 0x000fc60003f46270 */
[----:B----4-:R-:W-:Y:S01]  /*00d0*/  IMAD.WIDE R2, R7, 0x4, R2 ;  /* 0x0000000407027825 */ /* 0x010fe200078e0202 */
[----:B------:R-:W-:-:S04]  /*00e0*/  SHF.R.U32.HI R9, RZ, 0x1f, R0 ;  /* 0x0000001fff097819 */ /* 0x000fc80000011600 */
[----:B------:R-:W-:-:S04]  /*00f0*/  LEA.HI.SX32 R9, R0, R9, 0x1b ;  /* 0x0000000900097211 */ /* 0x000fc800078fdaff */
[----:B------:R-:W-:-:S04]  /*0100*/  LEA.HI R0, R9, R9, RZ, 0x5 ;  /* 0x0000000909007211 */ /* 0x000fc800078f28ff */
[----:B------:R-:W-:-:S05]  /*0110*/  LOP3.LUT R0, R0, 0xffffffe0, RZ, 0xc0, !PT ;  /* 0xffffffe000007812 */ /* 0x000fca00078ec0ff */
[----:B------:R-:W-:Y:S02]  /*0120*/  IMAD.IADD R9, R9, 0x1, -R0 ;  /* 0x0000000109097824 */ /* 0x000fe400078e0a00 */
[----:B------:R-:W-:Y:S02]  /*0130*/  IMAD.MOV.U32 R0, RZ, RZ, RZ ;  /* 0x000000ffff007224 */ /* 0x000fe400078e00ff */
[----:B--2---:R-:W-:Y:S01]  /*0140*/  IMAD.WIDE R4, R9, 0x4, R4 ;  /* 0x0000000409047825 */ /* 0x004fe200078e0204 */
[----:B------:R-:W-:-:S04]  /*0150*/  CS2R R8, SRZ ;  /* 0x0000000000087805 */ /* 0x000fc8000001ff00 */
[----:B------:R-:W2:Y:S04]  /*0160*/  @!P2 LDG.E.EL R11, desc[UR4][R4.64] ;  /* 0x00000004040ba981 */ /* 0x000ea8000c2e1900 */
[----:B------:R-:W2:Y:S04]  /*0170*/  @!P2 LDG.E.64 R8, desc[UR4][R2.64] ;  /* 0x000000040208a981 */ /* 0x000ea8000c1e1b00 */
[----:B------:R-:W3:Y:S01]  /*0180*/  @!P2 LDG.E.EL R0, desc[UR4][R4.64] ;  /* 0x000000040400a981 */ /* 0x000ee2000c2e1900 */
[----:B------:R-:W-:-:S04]  /*0190*/  IADD3 R6, P3, R7, UR6, RZ ;  /* 0x0000000607067c10 */ /* 0x000fc8000ff7e0ff */
[----:B------:R-:W-:Y:S02]  /*01a0*/  LEA.HI.X.SX32 R7, R7, UR7, 0x1, P3 ;  /* 0x0000000707077c11 */ /* 0x000fe400098f0eff */
[----:B--2---:R-:W-:Y:S02]  /*01b0*/  FSETP.GT.AND P1, PT, R8, -R11, PT ;  /* 0x8000000b0800720b */ /* 0x004fe40003f24000 */
[----:B---3--:R-:W-:Y:S02]  /*01c0*/  FSETP.GT.AND P0, PT, R9, -R0, PT ;  /* 0x800000000900720b */ /* 0x008fe40003f04000 */
[----:B------:R-:W-:Y:S02]  /*01d0*/  SEL R10, RZ, 0x1, !P1 ;  /* 0x00000001ff0a7807 */ /* 0x000fe40004800000 */
[----:B------:R-:W-:Y:S01]  /*01e0*/  SEL R13, RZ, 0x100, !P0 ;  /* 0x00000100ff0d7807 */ /* 0x000fe20004000000 */
[----:B------:R-:W-:-:S04]  /*01f0*/  FADD R8, R11, R8 ;  /* 0x000000080b087221 */ /* 0x000fc80000000000 */
[----:B------:R-:W-:Y:S02]  /*0200*/  IMAD.IADD R13, R10, 0x1, R13 ;  /* 0x000000010a0d7824 */ /* 0x000fe400078e020d */
[----:B------:R-:W-:Y:S01]  /*0210*/  FADD R9, R0, R9 ;  /* 0x0000000900097221 */ /* 0x000fe20000000000 */
[----:B------:R-:W-:Y:S02]  /*0220*/  @!P1 FMUL R8, R8, 0.10000000149011611938 ;  /* 0x3dcccccd08089820 */ /* 0x000fe40000400000 */
[----:B------:R1:W-:Y:S01]  /*0230*/  @!P2 STG.E.U16 desc[UR4][R6.64], R13 ;  /* 0x0000000d0600a986 */ /* 0x0003e2000c101504 */
[----:B------:R-:W-:Y:S01]  /*0240*/  @!P0 FMUL R9, R9, 0.10000000149011611938 ;  /* 0x3dcccccd09098820 */ /* 0x000fe20000400000 */
[----:B------:R-:W-:Y:S06]  /*0250*/  @P2 EXIT ;  /* 0x000000000000294d */ /* 0x000fec0003800000 */
[----:B------:R-:W-:Y:S01]  /*0260*/  STG.E.64 desc[UR4][R2.64], R8 ;  /* 0x0000000802007986 */ /* 0x000fe2000c101b04 */
[----:B------:R-:W-:Y:S05]  /*0270*/  EXIT ;  /* 0x000000000000794d */ /* 0x000fea0003800000 */
.L_x_0:
[----:B------:R-:W-:-:S00]  /*0280*/  BRA `(.L_x_0) ;  /* 0xfffffffc00fc7947 */ /* 0x000fc0000383ffff */
[----:B------:R-:W-:-:S00]  /*0290*/  NOP ;  /* 0x0000000000007918 */ /* 0x000fc00000000000 */
        /* <DEDUP_REMOVED lines=14> */
.L_x_1:


//--------------------- .nv.constant0.triton_poi_fused_convolution_leaky_relu_3 --------------------------
	.section	.nv.constant0.triton_poi_fused_convolution_leaky_relu_3,"a",@progbits
	.sectionflags	@""
	.align	4
.nv.constant0.triton_poi_fused_convolution_leaky_relu_3:
	.zero		556
